//
// Generated by NVIDIA NVVM Compiler
//
// Compiler Build ID: CL-36424714
// Cuda compilation tools, release 13.0, V13.0.88
// Based on NVVM 20.0.0
//

.version 9.0
.target sm_100
.address_size 64

	// .globl	_Z13sum_reductionPiPxi
// _ZZ13sum_reductionPiPxiE11shared_data has been demoted

.visible .entry _Z13sum_reductionPiPxi(
	.param .u64 .ptr .align 1 _Z13sum_reductionPiPxi_param_0,
	.param .u64 .ptr .align 1 _Z13sum_reductionPiPxi_param_1,
	.param .u32 _Z13sum_reductionPiPxi_param_2
)
{
	.reg .pred 	%p<8>;
	.reg .b32 	%r<15>;
	.reg .b64 	%rd<17>;
	// demoted variable
	.shared .align 8 .b8 _ZZ13sum_reductionPiPxiE11shared_data[2048];
	ld.param.u64 	%rd3, [_Z13sum_reductionPiPxi_param_0];
	ld.param.u64 	%rd4, [_Z13sum_reductionPiPxi_param_1];
	ld.param.u32 	%r8, [_Z13sum_reductionPiPxi_param_2];
	mov.u32 	%r1, %tid.x;
	mov.u32 	%r2, %ctaid.x;
	mov.u32 	%r14, %ntid.x;
	mad.lo.s32 	%r4, %r2, %r14, %r1;
	setp.ge.u32 	%p1, %r4, %r8;
	mov.b64 	%rd16, 0;
	@%p1 bra 	$L__BB0_2;
	cvta.to.global.u64 	%rd6, %rd3;
	mul.wide.u32 	%rd7, %r4, 4;
	add.s64 	%rd8, %rd6, %rd7;
	ld.global.s32 	%rd16, [%rd8];
$L__BB0_2:
	shl.b32 	%r9, %r1, 3;
	mov.u32 	%r10, _ZZ13sum_reductionPiPxiE11shared_data;
	add.s32 	%r5, %r10, %r9;
	st.shared.u64 	[%r5], %rd16;
	bar.sync 	0;
	setp.lt.u32 	%p2, %r14, 2;
	@%p2 bra 	$L__BB0_6;
$L__BB0_3:
	shr.u32 	%r7, %r14, 1;
	setp.ge.u32 	%p3, %r1, %r7;
	add.s32 	%r11, %r7, %r4;
	setp.ge.u32 	%p4, %r11, %r8;
	or.pred  	%p5, %p3, %p4;
	@%p5 bra 	$L__BB0_5;
	shl.b32 	%r12, %r7, 3;
	add.s32 	%r13, %r5, %r12;
	ld.shared.u64 	%rd9, [%r13];
	ld.shared.u64 	%rd10, [%r5];
	add.s64 	%rd11, %rd10, %rd9;
	st.shared.u64 	[%r5], %rd11;
$L__BB0_5:
	bar.sync 	0;
	setp.gt.u32 	%p6, %r14, 3;
	mov.u32 	%r14, %r7;
	@%p6 bra 	$L__BB0_3;
$L__BB0_6:
	setp.ne.s32 	%p7, %r1, 0;
	@%p7 bra 	$L__BB0_8;
	ld.shared.u64 	%rd12, [_ZZ13sum_reductionPiPxiE11shared_data];
	cvta.to.global.u64 	%rd13, %rd4;
	mul.wide.u32 	%rd14, %r2, 8;
	add.s64 	%rd15, %rd13, %rd14;
	st.global.u64 	[%rd15], %rd12;
$L__BB0_8:
	ret;

}


// ===== COMPILED SASS (sm_100) =====

	.target	sm_100

	.elftype	@"ET_EXEC"


//--------------------- .note.nv.tkinfo           --------------------------
	.section	.note.nv.tkinfo,"",@"SHT_NOTE"
	.sectionflags	@"SHF_NOTE_NV_TKINFO"
	.tkinfo
        /*0018*/ 	.word	0x00000002
        /*0030*/ 	.string	""
        /*0030*/ 	.string	"ptxas"
        /*0030*/ 	.string	"Cuda compilation tools, release 13.0, V13.0.88"
        /*0030*/ 	.string	"Build cuda_13.0.r13.0/compiler.36424714_0"
        /*0030*/ 	.string	"-arch sm_100 -m 64 "



//--------------------- .note.nv.cuinfo           --------------------------
	.section	.note.nv.cuinfo,"",@"SHT_NOTE"
	.sectionflags	@"SHF_NOTE_NV_CUINFO"
        /*0018*/ 	.short	0x0002
        /*001a*/ 	.short	0x0064
        /*001c*/ 	.short	0x0082
	.zero		2


//--------------------- .nv.info                  --------------------------
	.section	.nv.info,"",@"SHT_CUDA_INFO"
	.align	4


	//----- nvinfo : EIATTR_REGCOUNT
	.align		4
        /*0000*/ 	.byte	0x04, 0x2f
        /*0002*/ 	.short	(.L_1 - .L_0)
	.align		4
.L_0:
        /*0004*/ 	.word	index@(_Z13sum_reductionPiPxi)
        /*0008*/ 	.word	0x0000000e


	//----- nvinfo : EIATTR_FRAME_SIZE
	.align		4
.L_1:
        /*000c*/ 	.byte	0x04, 0x11
        /*000e*/ 	.short	(.L_3 - .L_2)
	.align		4
.L_2:
        /*0010*/ 	.word	index@(_Z13sum_reductionPiPxi)
        /*0014*/ 	.word	0x00000000


	//----- nvinfo : EIATTR_MIN_STACK_SIZE
	.align		4
.L_3:
        /*0018*/ 	.byte	0x04, 0x12
        /*001a*/ 	.short	(.L_5 - .L_4)
	.align		4
.L_4:
        /*001c*/ 	.word	index@(_Z13sum_reductionPiPxi)
        /*0020*/ 	.word	0x00000000
.L_5:


//--------------------- .nv.compat                --------------------------
	.section	.nv.compat,"",@"SHT_CUDA_COMPAT_INFO"
	.align	4
        /*0000*/ 	.byte	0x02, 0x09, 0x00, 0x00, 0x02, 0x02, 0x01, 0x00, 0x02, 0x05, 0x05, 0x00, 0x03, 0x07, 0x01, 0x01
        /*0010*/ 	.byte	0x02, 0x03, 0x00, 0x00, 0x02, 0x06, 0x01, 0x00, 0x04, 0x0b, 0x08, 0x00, 0x09, 0x00, 0x00, 0x00
        /*0020*/ 	.byte	0x00, 0x00, 0x00, 0x00


//--------------------- .nv.info._Z13sum_reductionPiPxi --------------------------
	.section	.nv.info._Z13sum_reductionPiPxi,"",@"SHT_CUDA_INFO"
	.sectionflags	@""
	.align	4


	//----- nvinfo : EIATTR_CUDA_API_VERSION
	.align		4
        /*0000*/ 	.byte	0x04, 0x37
        /*0002*/ 	.short	(.L_7 - .L_6)
.L_6:
        /*0004*/ 	.word	0x00000082


	//----- nvinfo : EIATTR_KPARAM_INFO
	.align		4
.L_7:
        /*0008*/ 	.byte	0x04, 0x17
        /*000a*/ 	.short	(.L_9 - .L_8)
.L_8:
        /*000c*/ 	.word	0x00000000
        /*0010*/ 	.short	0x0002
        /*0012*/ 	.short	0x0010
        /*0014*/ 	.byte	0x00, 0xf0, 0x11, 0x00


	//----- nvinfo : EIATTR_KPARAM_INFO
	.align		4
.L_9:
        /*0018*/ 	.byte	0x04, 0x17
        /*001a*/ 	.short	(.L_11 - .L_10)
.L_10:
        /*001c*/ 	.word	0x00000000
        /*0020*/ 	.short	0x0001
        /*0022*/ 	.short	0x0008
        /*0024*/ 	.byte	0x00, 0xf5, 0x21, 0x00


	//----- nvinfo : EIATTR_KPARAM_INFO
	.align		4
.L_11:
        /*0028*/ 	.byte	0x04, 0x17
        /*002a*/ 	.short	(.L_13 - .L_12)
.L_12:
        /*002c*/ 	.word	0x00000000
        /*0030*/ 	.short	0x0000
        /*0032*/ 	.short	0x0000
        /*0034*/ 	.byte	0x00, 0xf5, 0x21, 0x00


	//----- nvinfo : EIATTR_SPARSE_MMA_MASK
	.align		4
.L_13:
        /*0038*/ 	.byte	0x03, 0x50
        /*003a*/ 	.short	0x0000


	//----- nvinfo : EIATTR_MAXREG_COUNT
	.align		4
        /*003c*/ 	.byte	0x03, 0x1b
        /*003e*/ 	.short	0x00ff


	//----- nvinfo : EIATTR_NUM_BARRIERS
	.align		4
        /*0040*/ 	.byte	0x02, 0x4c
        /*0042*/ 	.byte	0x01
	.zero		1


	//----- nvinfo : EIATTR_MERCURY_ISA_VERSION
	.align		4
        /*0044*/ 	.byte	0x03, 0x5f
        /*0046*/ 	.short	0x0101


	//----- nvinfo : EIATTR_VRC_CTA_INIT_COUNT
	.align		4
        /*0048*/ 	.byte	0x02, 0x4a
	.zero		1
	.zero		1


	//----- nvinfo : EIATTR_EXIT_INSTR_OFFSETS
	.align		4
        /*004c*/ 	.byte	0x04, 0x1c
        /*004e*/ 	.short	(.L_15 - .L_14)


	//   ....[0]....
.L_14:
        /*0050*/ 	.word	0x00000280


	//   ....[1]....
        /*0054*/ 	.word	0x00000300


	//----- nvinfo : EIATTR_CBANK_PARAM_SIZE
	.align		4
.L_15:
        /*0058*/ 	.byte	0x03, 0x19
        /*005a*/ 	.short	0x0014


	//----- nvinfo : EIATTR_PARAM_CBANK
	.align		4
        /*005c*/ 	.byte	0x04, 0x0a
        /*005e*/ 	.short	(.L_17 - .L_16)
	.align		4
.L_16:
        /*0060*/ 	.word	index@(.nv.constant0._Z13sum_reductionPiPxi)
        /*0064*/ 	.short	0x0380
        /*0066*/ 	.short	0x0014


	//----- nvinfo : EIATTR_SW_WAR
	.align		4
.L_17:
        /*0068*/ 	.byte	0x04, 0x36
        /*006a*/ 	.short	(.L_19 - .L_18)
.L_18:
        /*006c*/ 	.word	0x00000008
.L_19:


//--------------------- .nv.callgraph             --------------------------
	.section	.nv.callgraph,"",@"SHT_CUDA_CALLGRAPH"
	.align	4
	.sectionentsize	8
	.align		4
        /*0000*/ 	.word	0x00000000
	.align		4
        /*0004*/ 	.word	0xffffffff
	.align		4
        /*0008*/ 	.word	0x00000000
	.align		4
        /*000c*/ 	.word	0xfffffffe
	.align		4
        /*0010*/ 	.word	0x00000000
	.align		4
        /*0014*/ 	.word	0xfffffffd
	.align		4
        /*0018*/ 	.word	0x00000000
	.align		4
        /*001c*/ 	.word	0xfffffffc


//--------------------- .text._Z13sum_reductionPiPxi --------------------------
	.section	.text._Z13sum_reductionPiPxi,"ax",@progbits
	.align	128
        .global         _Z13sum_reductionPiPxi
        .type           _Z13sum_reductionPiPxi,@function
        .size           _Z13sum_reductionPiPxi,(.L_x_3 - _Z13sum_reductionPiPxi)
        .other          _Z13sum_reductionPiPxi,@"STO_CUDA_ENTRY STV_DEFAULT"
_Z13sum_reductionPiPxi:
.text._Z13sum_reductionPiPxi:
[----:B------:R-:W-:Y:S01]  /*0000*/  LDC R1, c[0x0][0x37c] ;  /* 0x0000df00ff017b82 */ /* 0x000fe20000000800 */
[----:B------:R-:W0:Y:S01]  /*0010*/  S2R R8, SR_TID.X ;  /* 0x0000000000087919 */ /* 0x000e220000002100 */
[----:B------:R-:W0:Y:S01]  /*0020*/  LDCU UR8, c[0x0][0x360] ;  /* 0x00006c00ff0877ac */ /* 0x000e220008000800 */
[----:B------:R-:W0:Y:S01]  /*0030*/  S2R R11, SR_CTAID.X ;  /* 0x00000000000b7919 */ /* 0x000e220000002500 */
[----:B------:R-:W1:Y:S01]  /*0040*/  LDCU UR4, c[0x0][0x390] ;  /* 0x00007200ff0477ac */ /* 0x000e620008000800 */
[----:B------:R-:W2:Y:S01]  /*0050*/  LDCU.64 UR6, c[0x0][0x358] ;  /* 0x00006b00ff0677ac */ /* 0x000ea20008000a00 */
[----:B0-----:R-:W-:-:S05]  /*0060*/  IMAD R7, R11, UR8, R8 ;  /* 0x000000080b077c24 */ /* 0x001fca000f8e0208 */
[----:B-1----:R-:W-:-:S13]  /*0070*/  ISETP.GE.U32.AND P0, PT, R7, UR4, PT ;  /* 0x0000000407007c0c */ /* 0x002fda000bf06070 */
[----:B------:R-:W0:Y:S02]  /*0080*/  @!P0 LDC.64 R4, c[0x0][0x380] ;  /* 0x0000e000ff048b82 */ /* 0x000e240000000a00 */
[----:B0-----:R-:W-:-:S06]  /*0090*/  @!P0 IMAD.WIDE.U32 R4, R7, 0x4, R4 ;  /* 0x0000000407048825 */ /* 0x001fcc00078e0004 */
[----:B--2---:R-:W2:Y:S01]  /*00a0*/  @!P0 LDG.E R5, desc[UR6][R4.64] ;  /* 0x0000000604058981 */ /* 0x004ea2000c1e1900 */
[----:B------:R-:W0:Y:S01]  /*00b0*/  S2UR UR5, SR_CgaCtaId ;  /* 0x00000000000579c3 */ /* 0x000e220000008800 */
[----:B------:R-:W-:Y:S01]  /*00c0*/  IMAD.U32 R0, RZ, RZ, UR8 ;  /* 0x00000008ff007e24 */ /* 0x000fe2000f8e00ff */
[----:B------:R-:W-:Y:S01]  /*00d0*/  UMOV UR4, 0x400 ;  /* 0x0000040000047882 */ /* 0x000fe20000000000 */
[----:B------:R-:W-:Y:S02]  /*00e0*/  CS2R R2, SRZ ;  /* 0x0000000000027805 */ /* 0x000fe4000001ff00 */
[----:B------:R-:W-:Y:S02]  /*00f0*/  ISETP.NE.AND P1, PT, R8, RZ, PT ;  /* 0x000000ff0800720c */ /* 0x000fe40003f25270 */
[----:B------:R-:W-:Y:S01]  /*0100*/  ISETP.GE.U32.AND P2, PT, R0, 0x2, PT ;  /* 0x000000020000780c */ /* 0x000fe20003f46070 */
[----:B0-----:R-:W-:-:S06]  /*0110*/  ULEA UR4, UR5, UR4, 0x18 ;  /* 0x0000000405047291 */ /* 0x001fcc000f8ec0ff */
[----:B------:R-:W-:Y:S02]  /*0120*/  LEA R9, R8, UR4, 0x3 ;  /* 0x0000000408097c11 */ /* 0x000fe4000f8e18ff */
[--C-:B--2---:R-:W-:Y:S01]  /*0130*/  @!P0 SHF.R.S32.HI R3, RZ, 0x1f, R5.reuse ;  /* 0x0000001fff038819 */ /* 0x104fe20000011405 */
[----:B------:R-:W-:-:S05]  /*0140*/  @!P0 IMAD.MOV.U32 R2, RZ, RZ, R5 ;  /* 0x000000ffff028224 */ /* 0x000fca00078e0005 */
[----:B------:R0:W-:Y:S01]  /*0150*/  STS.64 [R9], R2 ;  /* 0x0000000209007388 */ /* 0x0001e20000000a00 */
[----:B------:R-:W-:Y:S06]  /*0160*/  BAR.SYNC.DEFER_BLOCKING 0x0 ;  /* 0x0000000000007b1d */ /* 0x000fec0000010000 */
[----:B------:R-:W-:Y:S05]  /*0170*/  @!P2 BRA `(.L_x_0) ;  /* 0x000000000040a947 */ /* 0x000fea0003800000 */
[----:B------:R-:W1:Y:S01]  /*0180*/  LDCU UR4, c[0x0][0x390] ;  /* 0x00007200ff0477ac */ /* 0x000e620008000800 */
[----:B------:R-:W-:Y:S01]  /*0190*/  NOP ;  /* 0x0000000000007918 */ /* 0x000fe20000000000 */
.L_x_1:
[----:B------:R-:W-:-:S05]  /*01a0*/  SHF.R.U32.HI R10, RZ, 0x1, R0 ;  /* 0x00000001ff0a7819 */ /* 0x000fca0000011600 */
[----:B0-----:R-:W-:-:S05]  /*01b0*/  IMAD.IADD R2, R7, 0x1, R10 ;  /* 0x0000000107027824 */ /* 0x001fca00078e020a */
[----:B-1----:R-:W-:-:S04]  /*01c0*/  ISETP.GE.U32.AND P0, PT, R2, UR4, PT ;  /* 0x0000000402007c0c */ /* 0x002fc8000bf06070 */
[----:B------:R-:W-:-:S13]  /*01d0*/  ISETP.GE.U32.OR P0, PT, R8, R10, P0 ;  /* 0x0000000a0800720c */ /* 0x000fda0000706470 */
[----:B------:R-:W-:Y:S01]  /*01e0*/  @!P0 IMAD R6, R10, 0x8, R9 ;  /* 0x000000080a068824 */ /* 0x000fe200078e0209 */
[----:B------:R-:W-:Y:S04]  /*01f0*/  @!P0 LDS.64 R4, [R9] ;  /* 0x0000000009048984 */ /* 0x000fe80000000a00 */
[----:B------:R-:W0:Y:S02]  /*0200*/  @!P0 LDS.64 R2, [R6] ;  /* 0x0000000006028984 */ /* 0x000e240000000a00 */
[----:B0-----:R-:W-:-:S05]  /*0210*/  @!P0 IADD3 R2, P2, PT, R2, R4, RZ ;  /* 0x0000000402028210 */ /* 0x001fca0007f5e0ff */
[----:B------:R-:W-:-:S05]  /*0220*/  @!P0 IMAD.X R3, R3, 0x1, R5, P2 ;  /* 0x0000000103038824 */ /* 0x000fca00010e0605 */
[----:B------:R2:W-:Y:S01]  /*0230*/  @!P0 STS.64 [R9], R2 ;  /* 0x0000000209008388 */ /* 0x0005e20000000a00 */
[----:B------:R-:W-:Y:S01]  /*0240*/  BAR.SYNC.DEFER_BLOCKING 0x0 ;  /* 0x0000000000007b1d */ /* 0x000fe20000010000 */
[----:B------:R-:W-:Y:S01]  /*0250*/  ISETP.GT.U32.AND P0, PT, R0, 0x3, PT ;  /* 0x000000030000780c */ /* 0x000fe20003f04070 */
[----:B------:R-:W-:-:S12]  /*0260*/  IMAD.MOV.U32 R0, RZ, RZ, R10 ;  /* 0x000000ffff007224 */ /* 0x000fd800078e000a */
[----:B--2---:R-:W-:Y:S05]  /*0270*/  @P0 BRA `(.L_x_1) ;  /* 0xfffffffc00c80947 */ /* 0x004fea000383ffff */
.L_x_0:
[----:B------:R-:W-:Y:S05]  /*0280*/  @P1 EXIT ;  /* 0x000000000000194d */ /* 0x000fea0003800000 */
[----:B------:R-:W1:Y:S01]  /*0290*/  S2UR UR5, SR_CgaCtaId ;  /* 0x00000000000579c3 */ /* 0x000e620000008800 */
[----:B------:R-:W-:-:S07]  /*02a0*/  UMOV UR4, 0x400 ;  /* 0x0000040000047882 */ /* 0x000fce0000000000 */
[----:B------:R-:W2:Y:S01]  /*02b0*/  LDC.64 R4, c[0x0][0x388] ;  /* 0x0000e200ff047b82 */ /* 0x000ea20000000a00 */
[----:B-1----:R-:W-:Y:S01]  /*02c0*/  ULEA UR4, UR5, UR4, 0x18 ;  /* 0x0000000405047291 */ /* 0x002fe2000f8ec0ff */
[----:B--2---:R-:W-:-:S08]  /*02d0*/  IMAD.WIDE.U32 R4, R11, 0x8, R4 ;  /* 0x000000080b047825 */ /* 0x004fd000078e0004 */
[----:B0-----:R-:W0:Y:S04]  /*02e0*/  LDS.64 R2, [UR4] ;  /* 0x00000004ff027984 */ /* 0x001e280008000a00 */
[----:B0-----:R-:W-:Y:S01]  /*02f0*/  STG.E.64 desc[UR6][R4.64], R2 ;  /* 0x0000000204007986 */ /* 0x001fe2000c101b06 */
[----:B------:R-:W-:Y:S05]  /*0300*/  EXIT ;  /* 0x000000000000794d */ /* 0x000fea0003800000 */
.L_x_2:
[----:B------:R-:W-:-:S00]  /*0310*/  BRA `(.L_x_2) ;  /* 0xfffffffc00fc7947 */ /* 0x000fc0000383ffff */
[----:B------:R-:W-:-:S00]  /*0320*/  NOP ;  /* 0x0000000000007918 */ /* 0x000fc00000000000 */
        /* <DEDUP_REMOVED lines=13> */
.L_x_3:


//--------------------- .nv.shared._Z13sum_reductionPiPxi --------------------------
	.section	.nv.shared._Z13sum_reductionPiPxi,"aw",@nobits
	.sectionflags	@""
	.align	8
.nv.shared._Z13sum_reductionPiPxi:
	.zero		3072


//--------------------- .nv.shared.reserved.0     --------------------------
	.section	.nv.shared.reserved.0,"aw",@nobits
	.weak		__nv_reservedSMEM_offset_0_alias
	.size		__nv_reservedSMEM_offset_0_alias, 0, 64
	.other		__nv_reservedSMEM_offset_0_alias,@"STO_CUDA_RESERVED_SHARED STV_DEFAULT"
__nv_reservedSMEM_offset_0_alias:
	.zero		0
	.zero		64


//--------------------- .nv.constant0._Z13sum_reductionPiPxi --------------------------
	.section	.nv.constant0._Z13sum_reductionPiPxi,"a",@progbits
	.sectionflags	@""
	.align	4
.nv.constant0._Z13sum_reductionPiPxi:
	.zero		916


//--------------------- SYMBOLS --------------------------

	.type		.nv.reservedSmem.offset0,@object
	.size		.nv.reservedSmem.offset0,0x4
	.type		.nv.reservedSmem.cap,@object
	.size		.nv.reservedSmem.cap,0x4
